//
// Generated by NVIDIA NVVM Compiler
//
// Compiler Build ID: CL-36424714
// Cuda compilation tools, release 13.0, V13.0.88
// Based on NVVM 20.0.0
//

.version 9.0
.target sm_100
.address_size 64

	// .globl	_Z8sgemv_v1PiS_S_ii

.visible .entry _Z8sgemv_v1PiS_S_ii(
	.param .u64 .ptr .align 1 _Z8sgemv_v1PiS_S_ii_param_0,
	.param .u64 .ptr .align 1 _Z8sgemv_v1PiS_S_ii_param_1,
	.param .u64 .ptr .align 1 _Z8sgemv_v1PiS_S_ii_param_2,
	.param .u32 _Z8sgemv_v1PiS_S_ii_param_3,
	.param .u32 _Z8sgemv_v1PiS_S_ii_param_4
)
{
	.reg .pred 	%p<11>;
	.reg .b32 	%r<149>;
	.reg .b32 	%f<83>;
	.reg .b64 	%rd<78>;

	ld.param.u64 	%rd7, [_Z8sgemv_v1PiS_S_ii_param_0];
	ld.param.u64 	%rd8, [_Z8sgemv_v1PiS_S_ii_param_1];
	ld.param.u64 	%rd6, [_Z8sgemv_v1PiS_S_ii_param_2];
	ld.param.u32 	%r21, [_Z8sgemv_v1PiS_S_ii_param_3];
	ld.param.u32 	%r20, [_Z8sgemv_v1PiS_S_ii_param_4];
	cvta.to.global.u64 	%rd1, %rd8;
	cvta.to.global.u64 	%rd2, %rd7;
	mov.u32 	%r22, %ntid.x;
	mov.u32 	%r23, %ctaid.x;
	mov.u32 	%r24, %tid.x;
	mad.lo.s32 	%r1, %r22, %r23, %r24;
	setp.ge.u32 	%p1, %r1, %r21;
	@%p1 bra 	$L__BB0_15;
	setp.eq.s32 	%p2, %r20, 0;
	mov.f32 	%f82, 0f00000000;
	@%p2 bra 	$L__BB0_14;
	mul.lo.s32 	%r2, %r20, %r1;
	and.b32  	%r3, %r20, 15;
	setp.lt.u32 	%p3, %r20, 16;
	mov.f32 	%f82, 0f00000000;
	mov.b32 	%r145, 0;
	@%p3 bra 	$L__BB0_5;
	and.b32  	%r145, %r20, -16;
	mov.f32 	%f82, 0f00000000;
	mov.b32 	%r143, 0;
$L__BB0_4:
	.pragma "nounroll";
	add.s32 	%r27, %r143, %r2;
	mul.wide.u32 	%rd9, %r27, 4;
	add.s64 	%rd10, %rd2, %rd9;
	ld.global.u32 	%r28, [%rd10];
	mul.wide.u32 	%rd11, %r143, 4;
	add.s64 	%rd12, %rd1, %rd11;
	ld.global.u32 	%r29, [%rd12];
	mul.lo.s32 	%r30, %r29, %r28;
	cvt.rn.f32.s32 	%f18, %r30;
	add.f32 	%f19, %f82, %f18;
	add.s32 	%r31, %r27, 1;
	mul.wide.u32 	%rd13, %r31, 4;
	add.s64 	%rd14, %rd2, %rd13;
	ld.global.u32 	%r32, [%rd14];
	ld.global.u32 	%r33, [%rd12+4];
	mul.lo.s32 	%r34, %r33, %r32;
	cvt.rn.f32.s32 	%f20, %r34;
	add.f32 	%f21, %f19, %f20;
	add.s32 	%r35, %r27, 2;
	mul.wide.u32 	%rd15, %r35, 4;
	add.s64 	%rd16, %rd2, %rd15;
	ld.global.u32 	%r36, [%rd16];
	ld.global.u32 	%r37, [%rd12+8];
	mul.lo.s32 	%r38, %r37, %r36;
	cvt.rn.f32.s32 	%f22, %r38;
	add.f32 	%f23, %f21, %f22;
	add.s32 	%r39, %r27, 3;
	mul.wide.u32 	%rd17, %r39, 4;
	add.s64 	%rd18, %rd2, %rd17;
	ld.global.u32 	%r40, [%rd18];
	ld.global.u32 	%r41, [%rd12+12];
	mul.lo.s32 	%r42, %r41, %r40;
	cvt.rn.f32.s32 	%f24, %r42;
	add.f32 	%f25, %f23, %f24;
	add.s32 	%r43, %r27, 4;
	mul.wide.u32 	%rd19, %r43, 4;
	add.s64 	%rd20, %rd2, %rd19;
	ld.global.u32 	%r44, [%rd20];
	ld.global.u32 	%r45, [%rd12+16];
	mul.lo.s32 	%r46, %r45, %r44;
	cvt.rn.f32.s32 	%f26, %r46;
	add.f32 	%f27, %f25, %f26;
	add.s32 	%r47, %r27, 5;
	mul.wide.u32 	%rd21, %r47, 4;
	add.s64 	%rd22, %rd2, %rd21;
	ld.global.u32 	%r48, [%rd22];
	ld.global.u32 	%r49, [%rd12+20];
	mul.lo.s32 	%r50, %r49, %r48;
	cvt.rn.f32.s32 	%f28, %r50;
	add.f32 	%f29, %f27, %f28;
	add.s32 	%r51, %r27, 6;
	mul.wide.u32 	%rd23, %r51, 4;
	add.s64 	%rd24, %rd2, %rd23;
	ld.global.u32 	%r52, [%rd24];
	ld.global.u32 	%r53, [%rd12+24];
	mul.lo.s32 	%r54, %r53, %r52;
	cvt.rn.f32.s32 	%f30, %r54;
	add.f32 	%f31, %f29, %f30;
	add.s32 	%r55, %r27, 7;
	mul.wide.u32 	%rd25, %r55, 4;
	add.s64 	%rd26, %rd2, %rd25;
	ld.global.u32 	%r56, [%rd26];
	ld.global.u32 	%r57, [%rd12+28];
	mul.lo.s32 	%r58, %r57, %r56;
	cvt.rn.f32.s32 	%f32, %r58;
	add.f32 	%f33, %f31, %f32;
	add.s32 	%r59, %r27, 8;
	mul.wide.u32 	%rd27, %r59, 4;
	add.s64 	%rd28, %rd2, %rd27;
	ld.global.u32 	%r60, [%rd28];
	ld.global.u32 	%r61, [%rd12+32];
	mul.lo.s32 	%r62, %r61, %r60;
	cvt.rn.f32.s32 	%f34, %r62;
	add.f32 	%f35, %f33, %f34;
	add.s32 	%r63, %r27, 9;
	mul.wide.u32 	%rd29, %r63, 4;
	add.s64 	%rd30, %rd2, %rd29;
	ld.global.u32 	%r64, [%rd30];
	ld.global.u32 	%r65, [%rd12+36];
	mul.lo.s32 	%r66, %r65, %r64;
	cvt.rn.f32.s32 	%f36, %r66;
	add.f32 	%f37, %f35, %f36;
	add.s32 	%r67, %r27, 10;
	mul.wide.u32 	%rd31, %r67, 4;
	add.s64 	%rd32, %rd2, %rd31;
	ld.global.u32 	%r68, [%rd32];
	ld.global.u32 	%r69, [%rd12+40];
	mul.lo.s32 	%r70, %r69, %r68;
	cvt.rn.f32.s32 	%f38, %r70;
	add.f32 	%f39, %f37, %f38;
	add.s32 	%r71, %r27, 11;
	mul.wide.u32 	%rd33, %r71, 4;
	add.s64 	%rd34, %rd2, %rd33;
	ld.global.u32 	%r72, [%rd34];
	ld.global.u32 	%r73, [%rd12+44];
	mul.lo.s32 	%r74, %r73, %r72;
	cvt.rn.f32.s32 	%f40, %r74;
	add.f32 	%f41, %f39, %f40;
	add.s32 	%r75, %r27, 12;
	mul.wide.u32 	%rd35, %r75, 4;
	add.s64 	%rd36, %rd2, %rd35;
	ld.global.u32 	%r76, [%rd36];
	ld.global.u32 	%r77, [%rd12+48];
	mul.lo.s32 	%r78, %r77, %r76;
	cvt.rn.f32.s32 	%f42, %r78;
	add.f32 	%f43, %f41, %f42;
	add.s32 	%r79, %r27, 13;
	mul.wide.u32 	%rd37, %r79, 4;
	add.s64 	%rd38, %rd2, %rd37;
	ld.global.u32 	%r80, [%rd38];
	ld.global.u32 	%r81, [%rd12+52];
	mul.lo.s32 	%r82, %r81, %r80;
	cvt.rn.f32.s32 	%f44, %r82;
	add.f32 	%f45, %f43, %f44;
	add.s32 	%r83, %r27, 14;
	mul.wide.u32 	%rd39, %r83, 4;
	add.s64 	%rd40, %rd2, %rd39;
	ld.global.u32 	%r84, [%rd40];
	ld.global.u32 	%r85, [%rd12+56];
	mul.lo.s32 	%r86, %r85, %r84;
	cvt.rn.f32.s32 	%f46, %r86;
	add.f32 	%f47, %f45, %f46;
	add.s32 	%r87, %r27, 15;
	mul.wide.u32 	%rd41, %r87, 4;
	add.s64 	%rd42, %rd2, %rd41;
	ld.global.u32 	%r88, [%rd42];
	ld.global.u32 	%r89, [%rd12+60];
	mul.lo.s32 	%r90, %r89, %r88;
	cvt.rn.f32.s32 	%f48, %r90;
	add.f32 	%f82, %f47, %f48;
	add.s32 	%r143, %r143, 16;
	setp.ne.s32 	%p4, %r143, %r145;
	@%p4 bra 	$L__BB0_4;
$L__BB0_5:
	setp.eq.s32 	%p5, %r3, 0;
	@%p5 bra 	$L__BB0_14;
	and.b32  	%r8, %r20, 7;
	setp.lt.u32 	%p6, %r3, 8;
	@%p6 bra 	$L__BB0_8;
	add.s32 	%r91, %r145, %r2;
	mul.wide.u32 	%rd43, %r91, 4;
	add.s64 	%rd44, %rd2, %rd43;
	ld.global.u32 	%r92, [%rd44];
	mul.wide.u32 	%rd45, %r145, 4;
	add.s64 	%rd46, %rd1, %rd45;
	ld.global.u32 	%r93, [%rd46];
	mul.lo.s32 	%r94, %r93, %r92;
	cvt.rn.f32.s32 	%f50, %r94;
	add.f32 	%f51, %f82, %f50;
	add.s32 	%r95, %r91, 1;
	mul.wide.u32 	%rd47, %r95, 4;
	add.s64 	%rd48, %rd2, %rd47;
	ld.global.u32 	%r96, [%rd48];
	ld.global.u32 	%r97, [%rd46+4];
	mul.lo.s32 	%r98, %r97, %r96;
	cvt.rn.f32.s32 	%f52, %r98;
	add.f32 	%f53, %f51, %f52;
	add.s32 	%r99, %r91, 2;
	mul.wide.u32 	%rd49, %r99, 4;
	add.s64 	%rd50, %rd2, %rd49;
	ld.global.u32 	%r100, [%rd50];
	ld.global.u32 	%r101, [%rd46+8];
	mul.lo.s32 	%r102, %r101, %r100;
	cvt.rn.f32.s32 	%f54, %r102;
	add.f32 	%f55, %f53, %f54;
	add.s32 	%r103, %r91, 3;
	mul.wide.u32 	%rd51, %r103, 4;
	add.s64 	%rd52, %rd2, %rd51;
	ld.global.u32 	%r104, [%rd52];
	ld.global.u32 	%r105, [%rd46+12];
	mul.lo.s32 	%r106, %r105, %r104;
	cvt.rn.f32.s32 	%f56, %r106;
	add.f32 	%f57, %f55, %f56;
	add.s32 	%r107, %r91, 4;
	mul.wide.u32 	%rd53, %r107, 4;
	add.s64 	%rd54, %rd2, %rd53;
	ld.global.u32 	%r108, [%rd54];
	ld.global.u32 	%r109, [%rd46+16];
	mul.lo.s32 	%r110, %r109, %r108;
	cvt.rn.f32.s32 	%f58, %r110;
	add.f32 	%f59, %f57, %f58;
	add.s32 	%r111, %r91, 5;
	mul.wide.u32 	%rd55, %r111, 4;
	add.s64 	%rd56, %rd2, %rd55;
	ld.global.u32 	%r112, [%rd56];
	ld.global.u32 	%r113, [%rd46+20];
	mul.lo.s32 	%r114, %r113, %r112;
	cvt.rn.f32.s32 	%f60, %r114;
	add.f32 	%f61, %f59, %f60;
	add.s32 	%r115, %r91, 6;
	mul.wide.u32 	%rd57, %r115, 4;
	add.s64 	%rd58, %rd2, %rd57;
	ld.global.u32 	%r116, [%rd58];
	ld.global.u32 	%r117, [%rd46+24];
	mul.lo.s32 	%r118, %r117, %r116;
	cvt.rn.f32.s32 	%f62, %r118;
	add.f32 	%f63, %f61, %f62;
	add.s32 	%r119, %r91, 7;
	mul.wide.u32 	%rd59, %r119, 4;
	add.s64 	%rd60, %rd2, %rd59;
	ld.global.u32 	%r120, [%rd60];
	ld.global.u32 	%r121, [%rd46+28];
	mul.lo.s32 	%r122, %r121, %r120;
	cvt.rn.f32.s32 	%f64, %r122;
	add.f32 	%f82, %f63, %f64;
	add.s32 	%r145, %r145, 8;
$L__BB0_8:
	setp.eq.s32 	%p7, %r8, 0;
	@%p7 bra 	$L__BB0_14;
	and.b32  	%r11, %r20, 3;
	setp.lt.u32 	%p8, %r8, 4;
	@%p8 bra 	$L__BB0_11;
	add.s32 	%r123, %r145, %r2;
	mul.wide.u32 	%rd61, %r123, 4;
	add.s64 	%rd62, %rd2, %rd61;
	ld.global.u32 	%r124, [%rd62];
	mul.wide.u32 	%rd63, %r145, 4;
	add.s64 	%rd64, %rd1, %rd63;
	ld.global.u32 	%r125, [%rd64];
	mul.lo.s32 	%r126, %r125, %r124;
	cvt.rn.f32.s32 	%f66, %r126;
	add.f32 	%f67, %f82, %f66;
	add.s32 	%r127, %r123, 1;
	mul.wide.u32 	%rd65, %r127, 4;
	add.s64 	%rd66, %rd2, %rd65;
	ld.global.u32 	%r128, [%rd66];
	ld.global.u32 	%r129, [%rd64+4];
	mul.lo.s32 	%r130, %r129, %r128;
	cvt.rn.f32.s32 	%f68, %r130;
	add.f32 	%f69, %f67, %f68;
	add.s32 	%r131, %r123, 2;
	mul.wide.u32 	%rd67, %r131, 4;
	add.s64 	%rd68, %rd2, %rd67;
	ld.global.u32 	%r132, [%rd68];
	ld.global.u32 	%r133, [%rd64+8];
	mul.lo.s32 	%r134, %r133, %r132;
	cvt.rn.f32.s32 	%f70, %r134;
	add.f32 	%f71, %f69, %f70;
	add.s32 	%r135, %r123, 3;
	mul.wide.u32 	%rd69, %r135, 4;
	add.s64 	%rd70, %rd2, %rd69;
	ld.global.u32 	%r136, [%rd70];
	ld.global.u32 	%r137, [%rd64+12];
	mul.lo.s32 	%r138, %r137, %r136;
	cvt.rn.f32.s32 	%f72, %r138;
	add.f32 	%f82, %f71, %f72;
	add.s32 	%r145, %r145, 4;
$L__BB0_11:
	setp.eq.s32 	%p9, %r11, 0;
	@%p9 bra 	$L__BB0_14;
	mul.wide.u32 	%rd71, %r145, 4;
	add.s64 	%rd77, %rd1, %rd71;
	add.s32 	%r148, %r145, %r2;
	neg.s32 	%r147, %r11;
$L__BB0_13:
	.pragma "nounroll";
	mul.wide.u32 	%rd72, %r148, 4;
	add.s64 	%rd73, %rd2, %rd72;
	ld.global.u32 	%r139, [%rd73];
	ld.global.u32 	%r140, [%rd77];
	mul.lo.s32 	%r141, %r140, %r139;
	cvt.rn.f32.s32 	%f73, %r141;
	add.f32 	%f82, %f82, %f73;
	add.s64 	%rd77, %rd77, 4;
	add.s32 	%r148, %r148, 1;
	add.s32 	%r147, %r147, 1;
	setp.ne.s32 	%p10, %r147, 0;
	@%p10 bra 	$L__BB0_13;
$L__BB0_14:
	cvt.rzi.s32.f32 	%r142, %f82;
	cvta.to.global.u64 	%rd74, %rd6;
	mul.wide.u32 	%rd75, %r1, 4;
	add.s64 	%rd76, %rd74, %rd75;
	st.global.u32 	[%rd76], %r142;
$L__BB0_15:
	ret;

}


// ===== COMPILED SASS (sm_100) =====

	.target	sm_100

	.elftype	@"ET_EXEC"


//--------------------- .note.nv.tkinfo           --------------------------
	.section	.note.nv.tkinfo,"",@"SHT_NOTE"
	.sectionflags	@"SHF_NOTE_NV_TKINFO"
	.tkinfo
        /*0018*/ 	.word	0x00000002
        /*0030*/ 	.string	""
        /*0030*/ 	.string	"ptxas"
        /*0030*/ 	.string	"Cuda compilation tools, release 13.0, V13.0.88"
        /*0030*/ 	.string	"Build cuda_13.0.r13.0/compiler.36424714_0"
        /*0030*/ 	.string	"-arch sm_100 -m 64 "



//--------------------- .note.nv.cuinfo           --------------------------
	.section	.note.nv.cuinfo,"",@"SHT_NOTE"
	.sectionflags	@"SHF_NOTE_NV_CUINFO"
        /*0018*/ 	.short	0x0002
        /*001a*/ 	.short	0x0064
        /*001c*/ 	.short	0x0082
	.zero		2


//--------------------- .nv.info                  --------------------------
	.section	.nv.info,"",@"SHT_CUDA_INFO"
	.align	4


	//----- nvinfo : EIATTR_REGCOUNT
	.align		4
        /*0000*/ 	.byte	0x04, 0x2f
        /*0002*/ 	.short	(.L_1 - .L_0)
	.align		4
.L_0:
        /*0004*/ 	.word	index@(_Z8sgemv_v1PiS_S_ii)
        /*0008*/ 	.word	0x00000020


	//----- nvinfo : EIATTR_FRAME_SIZE
	.align		4
.L_1:
        /*000c*/ 	.byte	0x04, 0x11
        /*000e*/ 	.short	(.L_3 - .L_2)
	.align		4
.L_2:
        /*0010*/ 	.word	index@(_Z8sgemv_v1PiS_S_ii)
        /*0014*/ 	.word	0x00000000


	//----- nvinfo : EIATTR_MIN_STACK_SIZE
	.align		4
.L_3:
        /*0018*/ 	.byte	0x04, 0x12
        /*001a*/ 	.short	(.L_5 - .L_4)
	.align		4
.L_4:
        /*001c*/ 	.word	index@(_Z8sgemv_v1PiS_S_ii)
        /*0020*/ 	.word	0x00000000
.L_5:


//--------------------- .nv.compat                --------------------------
	.section	.nv.compat,"",@"SHT_CUDA_COMPAT_INFO"
	.align	4
        /*0000*/ 	.byte	0x02, 0x09, 0x00, 0x00, 0x02, 0x02, 0x01, 0x00, 0x02, 0x05, 0x05, 0x00, 0x03, 0x07, 0x01, 0x01
        /*0010*/ 	.byte	0x02, 0x03, 0x00, 0x00, 0x02, 0x06, 0x01, 0x00, 0x04, 0x0b, 0x08, 0x00, 0x09, 0x00, 0x00, 0x00
        /*0020*/ 	.byte	0x00, 0x00, 0x00, 0x00


//--------------------- .nv.info._Z8sgemv_v1PiS_S_ii --------------------------
	.section	.nv.info._Z8sgemv_v1PiS_S_ii,"",@"SHT_CUDA_INFO"
	.sectionflags	@""
	.align	4


	//----- nvinfo : EIATTR_CUDA_API_VERSION
	.align		4
        /*0000*/ 	.byte	0x04, 0x37
        /*0002*/ 	.short	(.L_7 - .L_6)
.L_6:
        /*0004*/ 	.word	0x00000082


	//----- nvinfo : EIATTR_KPARAM_INFO
	.align		4
.L_7:
        /*0008*/ 	.byte	0x04, 0x17
        /*000a*/ 	.short	(.L_9 - .L_8)
.L_8:
        /*000c*/ 	.word	0x00000000
        /*0010*/ 	.short	0x0004
        /*0012*/ 	.short	0x001c
        /*0014*/ 	.byte	0x00, 0xf0, 0x11, 0x00


	//----- nvinfo : EIATTR_KPARAM_INFO
	.align		4
.L_9:
        /*0018*/ 	.byte	0x04, 0x17
        /*001a*/ 	.short	(.L_11 - .L_10)
.L_10:
        /*001c*/ 	.word	0x00000000
        /*0020*/ 	.short	0x0003
        /*0022*/ 	.short	0x0018
        /*0024*/ 	.byte	0x00, 0xf0, 0x11, 0x00


	//----- nvinfo : EIATTR_KPARAM_INFO
	.align		4
.L_11:
        /*0028*/ 	.byte	0x04, 0x17
        /*002a*/ 	.short	(.L_13 - .L_12)
.L_12:
        /*002c*/ 	.word	0x00000000
        /*0030*/ 	.short	0x0002
        /*0032*/ 	.short	0x0010
        /*0034*/ 	.byte	0x00, 0xf5, 0x21, 0x00


	//----- nvinfo : EIATTR_KPARAM_INFO
	.align		4
.L_13:
        /*0038*/ 	.byte	0x04, 0x17
        /*003a*/ 	.short	(.L_15 - .L_14)
.L_14:
        /*003c*/ 	.word	0x00000000
        /*0040*/ 	.short	0x0001
        /*0042*/ 	.short	0x0008
        /*0044*/ 	.byte	0x00, 0xf5, 0x21, 0x00


	//----- nvinfo : EIATTR_KPARAM_INFO
	.align		4
.L_15:
        /*0048*/ 	.byte	0x04, 0x17
        /*004a*/ 	.short	(.L_17 - .L_16)
.L_16:
        /*004c*/ 	.word	0x00000000
        /*0050*/ 	.short	0x0000
        /*0052*/ 	.short	0x0000
        /*0054*/ 	.byte	0x00, 0xf5, 0x21, 0x00


	//----- nvinfo : EIATTR_SPARSE_MMA_MASK
	.align		4
.L_17:
        /*0058*/ 	.byte	0x03, 0x50
        /*005a*/ 	.short	0x0000


	//----- nvinfo : EIATTR_MAXREG_COUNT
	.align		4
        /*005c*/ 	.byte	0x03, 0x1b
        /*005e*/ 	.short	0x00ff


	//----- nvinfo : EIATTR_MERCURY_ISA_VERSION
	.align		4
        /*0060*/ 	.byte	0x03, 0x5f
        /*0062*/ 	.short	0x0101


	//----- nvinfo : EIATTR_VRC_CTA_INIT_COUNT
	.align		4
        /*0064*/ 	.byte	0x02, 0x4a
	.zero		1
	.zero		1


	//----- nvinfo : EIATTR_EXIT_INSTR_OFFSETS
	.align		4
        /*0068*/ 	.byte	0x04, 0x1c
        /*006a*/ 	.short	(.L_19 - .L_18)


	//   ....[0]....
.L_18:
        /*006c*/ 	.word	0x00000070


	//   ....[1]....
        /*0070*/ 	.word	0x000010b0


	//----- nvinfo : EIATTR_CBANK_PARAM_SIZE
	.align		4
.L_19:
        /*0074*/ 	.byte	0x03, 0x19
        /*0076*/ 	.short	0x0020


	//----- nvinfo : EIATTR_PARAM_CBANK
	.align		4
        /*0078*/ 	.byte	0x04, 0x0a
        /*007a*/ 	.short	(.L_21 - .L_20)
	.align		4
.L_20:
        /*007c*/ 	.word	index@(.nv.constant0._Z8sgemv_v1PiS_S_ii)
        /*0080*/ 	.short	0x0380
        /*0082*/ 	.short	0x0020


	//----- nvinfo : EIATTR_SW_WAR
	.align		4
.L_21:
        /*0084*/ 	.byte	0x04, 0x36
        /*0086*/ 	.short	(.L_23 - .L_22)
.L_22:
        /*0088*/ 	.word	0x00000008
.L_23:


//--------------------- .nv.callgraph             --------------------------
	.section	.nv.callgraph,"",@"SHT_CUDA_CALLGRAPH"
	.align	4
	.sectionentsize	8
	.align		4
        /*0000*/ 	.word	0x00000000
	.align		4
        /*0004*/ 	.word	0xffffffff
	.align		4
        /*0008*/ 	.word	0x00000000
	.align		4
        /*000c*/ 	.word	0xfffffffe
	.align		4
        /*0010*/ 	.word	0x00000000
	.align		4
        /*0014*/ 	.word	0xfffffffd
	.align		4
        /*0018*/ 	.word	0x00000000
	.align		4
        /*001c*/ 	.word	0xfffffffc


//--------------------- .text._Z8sgemv_v1PiS_S_ii --------------------------
	.section	.text._Z8sgemv_v1PiS_S_ii,"ax",@progbits
	.align	128
        .global         _Z8sgemv_v1PiS_S_ii
        .type           _Z8sgemv_v1PiS_S_ii,@function
        .size           _Z8sgemv_v1PiS_S_ii,(.L_x_7 - _Z8sgemv_v1PiS_S_ii)
        .other          _Z8sgemv_v1PiS_S_ii,@"STO_CUDA_ENTRY STV_DEFAULT"
_Z8sgemv_v1PiS_S_ii:
.text._Z8sgemv_v1PiS_S_ii:
[----:B------:R-:W-:Y:S01]  /*0000*/  LDC R1, c[0x0][0x37c] ;  /* 0x0000df00ff017b82 */ /* 0x000fe20000000800 */
[----:B------:R-:W0:Y:S01]  /*0010*/  S2R R0, SR_CTAID.X ;  /* 0x0000000000007919 */ /* 0x000e220000002500 */
[----:B------:R-:W0:Y:S01]  /*0020*/  LDCU UR4, c[0x0][0x360] ;  /* 0x00006c00ff0477ac */ /* 0x000e220008000800 */
[----:B------:R-:W0:Y:S01]  /*0030*/  S2R R3, SR_TID.X ;  /* 0x0000000000037919 */ /* 0x000e220000002100 */
[----:B------:R-:W1:Y:S01]  /*0040*/  LDCU UR5, c[0x0][0x398] ;  /* 0x00007300ff0577ac */ /* 0x000e620008000800 */
[----:B0-----:R-:W-:-:S05]  /*0050*/  IMAD R0, R0, UR4, R3 ;  /* 0x0000000400007c24 */ /* 0x001fca000f8e0203 */
[----:B-1----:R-:W-:-:S13]  /*0060*/  ISETP.GE.U32.AND P0, PT, R0, UR5, PT ;  /* 0x0000000500007c0c */ /* 0x002fda000bf06070 */
[----:B------:R-:W-:Y:S05]  /*0070*/  @P0 EXIT ;  /* 0x000000000000094d */ /* 0x000fea0003800000 */
[----:B------:R-:W0:Y:S01]  /*0080*/  LDCU UR8, c[0x0][0x39c] ;  /* 0x00007380ff0877ac */ /* 0x000e220008000800 */
[----:B------:R-:W-:Y:S01]  /*0090*/  HFMA2 R20, -RZ, RZ, 0, 0 ;  /* 0x00000000ff147431 */ /* 0x000fe200000001ff */
[----:B------:R-:W1:Y:S01]  /*00a0*/  LDCU.64 UR6, c[0x0][0x358] ;  /* 0x00006b00ff0677ac */ /* 0x000e620008000a00 */
[----:B0-----:R-:W-:-:S09]  /*00b0*/  UISETP.NE.AND UP0, UPT, UR8, URZ, UPT ;  /* 0x000000ff0800728c */ /* 0x001fd2000bf05270 */
[----:B-1----:R-:W-:Y:S05]  /*00c0*/  BRA.U !UP0, `(.L_x_0) ;  /* 0x0000000d08e87547 */ /* 0x002fea000b800000 */
[----:B------:R-:W-:Y:S01]  /*00d0*/  UISETP.GE.U32.AND UP0, UPT, UR8, 0x10, UPT ;  /* 0x000000100800788c */ /* 0x000fe2000bf06070 */
[----:B------:R-:W-:Y:S01]  /*00e0*/  MOV R20, RZ ;  /* 0x000000ff00147202 */ /* 0x000fe20000000f00 */
[----:B------:R-:W-:Y:S01]  /*00f0*/  ULOP3.LUT UR4, UR8, 0xf, URZ, 0xc0, !UPT ;  /* 0x0000000f08047892 */ /* 0x000fe2000f8ec0ff */
[----:B------:R-:W-:-:S03]  /*0100*/  MOV R3, RZ ;  /* 0x000000ff00037202 */ /* 0x000fc60000000f00 */
[----:B------:R-:W-:-:S03]  /*0110*/  UISETP.NE.AND UP1, UPT, UR4, URZ, UPT ;  /* 0x000000ff0400728c */ /* 0x000fc6000bf25270 */
[----:B------:R-:W-:Y:S08]  /*0120*/  BRA.U !UP0, `(.L_x_1) ;  /* 0x0000000508e87547 */ /* 0x000ff0000b800000 */
[----:B------:R-:W-:Y:S01]  /*0130*/  ULOP3.LUT UR5, UR8, 0xfffffff0, URZ, 0xc0, !UPT ;  /* 0xfffffff008057892 */ /* 0x000fe2000f8ec0ff */
[----:B------:R-:W-:Y:S01]  /*0140*/  HFMA2 R2, -RZ, RZ, 0, 0 ;  /* 0x00000000ff027431 */ /* 0x000fe200000001ff */
[----:B------:R-:W-:-:S04]  /*0150*/  MOV R20, RZ ;  /* 0x000000ff00147202 */ /* 0x000fc80000000f00 */
[----:B------:R-:W-:-:S07]  /*0160*/  MOV R3, UR5 ;  /* 0x0000000500037c02 */ /* 0x000fce0008000f00 */
.L_x_2:
[----:B------:R-:W0:Y:S01]  /*0170*/  LDC.64 R10, c[0x0][0x380] ;  /* 0x0000e000ff0a7b82 */ /* 0x000e220000000a00 */
[----:B------:R-:W-:-:S05]  /*0180*/  IMAD R4, R0, UR8, R2 ;  /* 0x0000000800047c24 */ /* 0x000fca000f8e0202 */
[C---:B------:R-:W-:Y:S02]  /*0190*/  IADD3 R25, PT, PT, R4.reuse, 0x1, RZ ;  /* 0x0000000104197810 */ /* 0x040fe40007ffe0ff */
[----:B------:R-:W1:Y:S01]  /*01a0*/  LDC.64 R12, c[0x0][0x388] ;  /* 0x0000e200ff0c7b82 */ /* 0x000e620000000a00 */
[C---:B------:R-:W-:Y:S01]  /*01b0*/  IADD3 R15, PT, PT, R4.reuse, 0x2, RZ ;  /* 0x00000002040f7810 */ /* 0x040fe20007ffe0ff */
[----:B0-----:R-:W-:-:S04]  /*01c0*/  IMAD.WIDE.U32 R26, R4, 0x4, R10 ;  /* 0x00000004041a7825 */ /* 0x001fc800078e000a */
[----:B------:R-:W-:Y:S02]  /*01d0*/  IMAD.WIDE.U32 R24, R25, 0x4, R10 ;  /* 0x0000000419187825 */ /* 0x000fe400078e000a */
[----:B------:R-:W2:Y:S02]  /*01e0*/  LDG.E R26, desc[UR6][R26.64] ;  /* 0x000000061a1a7981 */ /* 0x000ea4000c1e1900 */
[----:B-1----:R-:W-:Y:S02]  /*01f0*/  IMAD.WIDE.U32 R12, R2, 0x4, R12 ;  /* 0x00000004020c7825 */ /* 0x002fe400078e000c */
[----:B------:R0:W3:Y:S04]  /*0200*/  LDG.E R24, desc[UR6][R24.64] ;  /* 0x0000000618187981 */ /* 0x0000e8000c1e1900 */
[----:B------:R-:W2:Y:S01]  /*0210*/  LDG.E R9, desc[UR6][R12.64] ;  /* 0x000000060c097981 */ /* 0x000ea2000c1e1900 */
[----:B------:R-:W-:-:S03]  /*0220*/  IMAD.WIDE.U32 R14, R15, 0x4, R10 ;  /* 0x000000040f0e7825 */ /* 0x000fc600078e000a */
[----:B------:R-:W3:Y:S04]  /*0230*/  LDG.E R21, desc[UR6][R12.64+0x4] ;  /* 0x000004060c157981 */ /* 0x000ee8000c1e1900 */
[----:B------:R1:W4:Y:S04]  /*0240*/  LDG.E R23, desc[UR6][R14.64] ;  /* 0x000000060e177981 */ /* 0x000328000c1e1900 */
[----:B------:R-:W4:Y:S01]  /*0250*/  LDG.E R22, desc[UR6][R12.64+0x8] ;  /* 0x000008060c167981 */ /* 0x000f22000c1e1900 */
[C---:B------:R-:W-:Y:S02]  /*0260*/  IADD3 R29, PT, PT, R4.reuse, 0x3, RZ ;  /* 0x00000003041d7810 */ /* 0x040fe40007ffe0ff */
[C---:B------:R-:W-:Y:S01]  /*0270*/  IADD3 R17, PT, PT, R4.reuse, 0x5, RZ ;  /* 0x0000000504117810 */ /* 0x040fe20007ffe0ff */
[----:B------:R-:W5:Y:S02]  /*0280*/  LDG.E R7, desc[UR6][R12.64+0xc] ;  /* 0x00000c060c077981 */ /* 0x000f64000c1e1900 */
[--C-:B------:R-:W-:Y:S01]  /*0290*/  IMAD.WIDE.U32 R28, R29, 0x4, R10.reuse ;  /* 0x000000041d1c7825 */ /* 0x100fe200078e000a */
[C---:B------:R-:W-:Y:S01]  /*02a0*/  IADD3 R19, PT, PT, R4.reuse, 0x4, RZ ;  /* 0x0000000404137810 */ /* 0x040fe20007ffe0ff */
[----:B------:R-:W5:Y:S01]  /*02b0*/  LDG.E R5, desc[UR6][R12.64+0x10] ;  /* 0x000010060c057981 */ /* 0x000f62000c1e1900 */
[----:B0-----:R-:W-:Y:S01]  /*02c0*/  IADD3 R25, PT, PT, R4, 0x6, RZ ;  /* 0x0000000604197810 */ /* 0x001fe20007ffe0ff */
[----:B-1----:R-:W-:-:S02]  /*02d0*/  IMAD.WIDE.U32 R14, R17, 0x4, R10 ;  /* 0x00000004110e7825 */ /* 0x002fc400078e000a */
[----:B------:R-:W5:Y:S02]  /*02e0*/  LDG.E R8, desc[UR6][R28.64] ;  /* 0x000000061c087981 */ /* 0x000f64000c1e1900 */
[--C-:B------:R-:W-:Y:S02]  /*02f0*/  IMAD.WIDE.U32 R18, R19, 0x4, R10.reuse ;  /* 0x0000000413127825 */ /* 0x100fe400078e000a */
[----:B------:R-:W5:Y:S02]  /*0300*/  LDG.E R14, desc[UR6][R14.64] ;  /* 0x000000060e0e7981 */ /* 0x000f64000c1e1900 */
[----:B------:R-:W-:Y:S02]  /*0310*/  IMAD.WIDE.U32 R16, R25, 0x4, R10 ;  /* 0x0000000419107825 */ /* 0x000fe400078e000a */
[----:B------:R0:W5:Y:S04]  /*0320*/  LDG.E R6, desc[UR6][R18.64] ;  /* 0x0000000612067981 */ /* 0x000168000c1e1900 */
[----:B------:R-:W5:Y:S04]  /*0330*/  LDG.E R16, desc[UR6][R16.64] ;  /* 0x0000000610107981 */ /* 0x000f68000c1e1900 */
[----:B------:R-:W5:Y:S04]  /*0340*/  LDG.E R29, desc[UR6][R12.64+0x18] ;  /* 0x000018060c1d7981 */ /* 0x000f68000c1e1900 */
[----:B------:R-:W5:Y:S01]  /*0350*/  LDG.E R25, desc[UR6][R12.64+0x14] ;  /* 0x000014060c197981 */ /* 0x000f62000c1e1900 */
[----:B------:R-:W-:-:S05]  /*0360*/  IADD3 R27, PT, PT, R4, 0x7, RZ ;  /* 0x00000007041b7810 */ /* 0x000fca0007ffe0ff */
[----:B0-----:R-:W-:Y:S02]  /*0370*/  IMAD.WIDE.U32 R18, R27, 0x4, R10 ;  /* 0x000000041b127825 */ /* 0x001fe400078e000a */
[----:B------:R-:W5:Y:S04]  /*0380*/  LDG.E R27, desc[UR6][R12.64+0x1c] ;  /* 0x00001c060c1b7981 */ /* 0x000f68000c1e1900 */
[----:B------:R0:W5:Y:S02]  /*0390*/  LDG.E R28, desc[UR6][R18.64] ;  /* 0x00000006121c7981 */ /* 0x000164000c1e1900 */
[----:B0-----:R-:W-:-:S05]  /*03a0*/  IADD3 R19, PT, PT, R4, 0x9, RZ ;  /* 0x0000000904137810 */ /* 0x001fca0007ffe0ff */
[----:B------:R-:W-:-:S06]  /*03b0*/  IMAD.WIDE.U32 R18, R19, 0x4, R10 ;  /* 0x0000000413127825 */ /* 0x000fcc00078e000a */
[----:B------:R-:W5:Y:S04]  /*03c0*/  LDG.E R18, desc[UR6][R18.64] ;  /* 0x0000000612127981 */ /* 0x000f68000c1e1900 */
[----:B------:R-:W5:Y:S01]  /*03d0*/  LDG.E R19, desc[UR6][R12.64+0x24] ;  /* 0x000024060c137981 */ /* 0x000f62000c1e1900 */
[----:B--2---:R-:W-:-:S05]  /*03e0*/  IMAD R9, R26, R9, RZ ;  /* 0x000000091a097224 */ /* 0x004fca00078e02ff */
[----:B------:R-:W-:Y:S01]  /*03f0*/  I2FP.F32.S32 R9, R9 ;  /* 0x0000000900097245 */ /* 0x000fe20000201400 */
[----:B---3--:R-:W-:-:S04]  /*0400*/  IMAD R21, R24, R21, RZ ;  /* 0x0000001518157224 */ /* 0x008fc800078e02ff */
[----:B------:R-:W-:Y:S01]  /*0410*/  FADD R20, R9, R20 ;  /* 0x0000001409147221 */ /* 0x000fe20000000000 */
[----:B------:R-:W-:Y:S01]  /*0420*/  I2FP.F32.S32 R17, R21 ;  /* 0x0000001500117245 */ /* 0x000fe20000201400 */
[----:B----4-:R-:W-:Y:S01]  /*0430*/  IMAD R9, R23, R22, RZ ;  /* 0x0000001617097224 */ /* 0x010fe200078e02ff */
[----:B------:R-:W-:-:S03]  /*0440*/  IADD3 R26, PT, PT, R4, 0x8, RZ ;  /* 0x00000008041a7810 */ /* 0x000fc60007ffe0ff */
[----:B------:R-:W-:Y:S01]  /*0450*/  FADD R17, R20, R17 ;  /* 0x0000001114117221 */ /* 0x000fe20000000000 */
[----:B------:R-:W-:Y:S01]  /*0460*/  I2FP.F32.S32 R24, R9 ;  /* 0x0000000900187245 */ /* 0x000fe20000201400 */
[----:B------:R-:W-:-:S04]  /*0470*/  IMAD.WIDE.U32 R22, R26, 0x4, R10 ;  /* 0x000000041a167825 */ /* 0x000fc800078e000a */
[----:B------:R-:W-:Y:S01]  /*0480*/  FADD R17, R17, R24 ;  /* 0x0000001811117221 */ /* 0x000fe20000000000 */
[C---:B------:R-:W-:Y:S01]  /*0490*/  IADD3 R24, PT, PT, R4.reuse, 0xb, RZ ;  /* 0x0000000b04187810 */ /* 0x040fe20007ffe0ff */
[----:B------:R0:W2:Y:S01]  /*04a0*/  LDG.E R15, desc[UR6][R22.64] ;  /* 0x00000006160f7981 */ /* 0x0000a2000c1e1900 */
[----:B------:R-:W-:Y:S01]  /*04b0*/  IADD3 R21, PT, PT, R4, 0xa, RZ ;  /* 0x0000000a04157810 */ /* 0x000fe20007ffe0ff */
[----:B-----5:R-:W-:-:S04]  /*04c0*/  IMAD R7, R8, R7, RZ ;  /* 0x0000000708077224 */ /* 0x020fc800078e02ff */
[----:B------:R-:W-:-:S04]  /*04d0*/  IMAD.WIDE.U32 R20, R21, 0x4, R10 ;  /* 0x0000000415147825 */ /* 0x000fc800078e000a */
[----:B0-----:R-:W-:Y:S02]  /*04e0*/  IMAD.WIDE.U32 R22, R24, 0x4, R10 ;  /* 0x0000000418167825 */ /* 0x001fe400078e000a */
[----:B------:R-:W2:Y:S01]  /*04f0*/  LDG.E R24, desc[UR6][R12.64+0x20] ;  /* 0x000020060c187981 */ /* 0x000ea2000c1e1900 */
[----:B------:R-:W-:Y:S01]  /*0500*/  I2FP.F32.S32 R8, R7 ;  /* 0x0000000700087245 */ /* 0x000fe20000201400 */
[----:B------:R-:W-:Y:S01]  /*0510*/  IMAD R5, R6, R5, RZ ;  /* 0x0000000506057224 */ /* 0x000fe200078e02ff */
[----:B------:R-:W-:Y:S01]  /*0520*/  IADD3 R7, PT, PT, R4, 0xc, RZ ;  /* 0x0000000c04077810 */ /* 0x000fe20007ffe0ff */
[----:B------:R-:W-:Y:S01]  /*0530*/  IMAD R16, R16, R29, RZ ;  /* 0x0000001d10107224 */ /* 0x000fe200078e02ff */
[----:B------:R-:W3:Y:S01]  /*0540*/  LDG.E R20, desc[UR6][R20.64] ;  /* 0x0000000614147981 */ /* 0x000ee2000c1e1900 */
[----:B------:R-:W-:-:S03]  /*0550*/  IADD3 R9, PT, PT, R4, 0xd, RZ ;  /* 0x0000000d04097810 */ /* 0x000fc60007ffe0ff */
[----:B------:R-:W3:Y:S01]  /*0560*/  LDG.E R29, desc[UR6][R12.64+0x28] ;  /* 0x000028060c1d7981 */ /* 0x000ee2000c1e1900 */
[----:B------:R-:W-:Y:S01]  /*0570*/  IMAD.WIDE.U32 R6, R7, 0x4, R10 ;  /* 0x0000000407067825 */ /* 0x000fe200078e000a */
[----:B------:R-:W-:-:S03]  /*0580*/  I2FP.F32.S32 R26, R5 ;  /* 0x00000005001a7245 */ /* 0x000fc60000201400 */
[----:B------:R-:W-:Y:S01]  /*0590*/  FADD R17, R17, R8 ;  /* 0x0000000811117221 */ /* 0x000fe20000000000 */
[----:B------:R-:W4:Y:S01]  /*05a0*/  LDG.E R22, desc[UR6][R22.64] ;  /* 0x0000000616167981 */ /* 0x000f22000c1e1900 */
[----:B------:R-:W-:Y:S01]  /*05b0*/  IMAD R14, R14, R25, RZ ;  /* 0x000000190e0e7224 */ /* 0x000fe200078e02ff */
[----:B------:R-:W-:Y:S02]  /*05c0*/  IADD3 R5, PT, PT, R4, 0xe, RZ ;  /* 0x0000000e04057810 */ /* 0x000fe40007ffe0ff */
[----:B------:R-:W4:Y:S01]  /*05d0*/  LDG.E R25, desc[UR6][R12.64+0x2c] ;  /* 0x00002c060c197981 */ /* 0x000f22000c1e1900 */
[----:B------:R-:W-:-:S04]  /*05e0*/  IMAD.WIDE.U32 R8, R9, 0x4, R10 ;  /* 0x0000000409087825 */ /* 0x000fc800078e000a */
[----:B------:R-:W-:Y:S01]  /*05f0*/  FADD R17, R17, R26 ;  /* 0x0000001a11117221 */ /* 0x000fe20000000000 */
[----:B------:R-:W-:Y:S01]  /*0600*/  IADD3 R26, PT, PT, R4, 0xf, RZ ;  /* 0x0000000f041a7810 */ /* 0x000fe20007ffe0ff */
[----:B------:R-:W5:Y:S01]  /*0610*/  LDG.E R6, desc[UR6][R6.64] ;  /* 0x0000000606067981 */ /* 0x000f62000c1e1900 */
[----:B------:R-:W-:-:S03]  /*0620*/  IMAD.WIDE.U32 R4, R5, 0x4, R10 ;  /* 0x0000000405047825 */ /* 0x000fc600078e000a */
[----:B------:R-:W5:Y:S01]  /*0630*/  LDG.E R23, desc[UR6][R12.64+0x30] ;  /* 0x000030060c177981 */ /* 0x000f62000c1e1900 */
[----:B------:R-:W-:-:S03]  /*0640*/  IMAD.WIDE.U32 R10, R26, 0x4, R10 ;  /* 0x000000041a0a7825 */ /* 0x000fc600078e000a */
[----:B------:R-:W5:Y:S04]  /*0650*/  LDG.E R8, desc[UR6][R8.64] ;  /* 0x0000000608087981 */ /* 0x000f68000c1e1900 */
[----:B------:R-:W5:Y:S04]  /*0660*/  LDG.E R21, desc[UR6][R12.64+0x34] ;  /* 0x000034060c157981 */ /* 0x000f68000c1e1900 */
[----:B------:R-:W5:Y:S04]  /*0670*/  LDG.E R7, desc[UR6][R12.64+0x38] ;  /* 0x000038060c077981 */ /* 0x000f68000c1e1900 */
[----:B------:R0:W5:Y:S04]  /*0680*/  LDG.E R4, desc[UR6][R4.64] ;  /* 0x0000000604047981 */ /* 0x000168000c1e1900 */
[----:B------:R-:W5:Y:S04]  /*0690*/  LDG.E R9, desc[UR6][R12.64+0x3c] ;  /* 0x00003c060c097981 */ /* 0x000f68000c1e1900 */
[----:B------:R-:W5:Y:S01]  /*06a0*/  LDG.E R10, desc[UR6][R10.64] ;  /* 0x000000060a0a7981 */ /* 0x000f62000c1e1900 */
[----:B------:R-:W-:Y:S01]  /*06b0*/  I2FP.F32.S32 R14, R14 ;  /* 0x0000000e000e7245 */ /* 0x000fe20000201400 */
[----:B------:R-:W-:Y:S01]  /*06c0*/  IMAD R27, R28, R27, RZ ;  /* 0x0000001b1c1b7224 */ /* 0x000fe200078e02ff */
[----:B------:R-:W-:-:S03]  /*06d0*/  I2FP.F32.S32 R16, R16 ;  /* 0x0000001000107245 */ /* 0x000fc60000201400 */
[----:B------:R-:W-:Y:S01]  /*06e0*/  FADD R14, R17, R14 ;  /* 0x0000000e110e7221 */ /* 0x000fe20000000000 */
[----:B------:R-:W-:Y:S01]  /*06f0*/  I2FP.F32.S32 R27, R27 ;  /* 0x0000001b001b7245 */ /* 0x000fe20000201400 */
[----:B------:R-:W-:Y:S02]  /*0700*/  IMAD R18, R18, R19, RZ ;  /* 0x0000001312127224 */ /* 0x000fe400078e02ff */
[----:B------:R-:W-:-:S04]  /*0710*/  FADD R14, R14, R16 ;  /* 0x000000100e0e7221 */ /* 0x000fc80000000000 */
[----:B------:R-:W-:Y:S01]  /*0720*/  FADD R14, R14, R27 ;  /* 0x0000001b0e0e7221 */ /* 0x000fe20000000000 */
[----:B0-----:R-:W-:Y:S02]  /*0730*/  I2FP.F32.S32 R5, R18 ;  /* 0x0000001200057245 */ /* 0x001fe40000201400 */
[----:B------:R-:W-:-:S04]  /*0740*/  IADD3 R2, PT, PT, R2, 0x10, RZ ;  /* 0x0000001002027810 */ /* 0x000fc80007ffe0ff */
[----:B------:R-:W-:Y:S01]  /*0750*/  ISETP.NE.AND P0, PT, R2, R3, PT ;  /* 0x000000030200720c */ /* 0x000fe20003f05270 */
[----:B--2---:R-:W-:-:S05]  /*0760*/  IMAD R15, R15, R24, RZ ;  /* 0x000000180f0f7224 */ /* 0x004fca00078e02ff */
[----:B------:R-:W-:Y:S01]  /*0770*/  I2FP.F32.S32 R15, R15 ;  /* 0x0000000f000f7245 */ /* 0x000fe20000201400 */
[----:B---3--:R-:W-:-:S04]  /*0780*/  IMAD R20, R20, R29, RZ ;  /* 0x0000001d14147224 */ /* 0x008fc800078e02ff */
[----:B------:R-:W-:Y:S01]  /*0790*/  FADD R14, R14, R15 ;  /* 0x0000000f0e0e7221 */ /* 0x000fe20000000000 */
[----:B------:R-:W-:-:S03]  /*07a0*/  I2FP.F32.S32 R20, R20 ;  /* 0x0000001400147245 */ /* 0x000fc60000201400 */
[----:B------:R-:W-:Y:S01]  /*07b0*/  FADD R5, R14, R5 ;  /* 0x000000050e057221 */ /* 0x000fe20000000000 */
[----:B----4-:R-:W-:-:S03]  /*07c0*/  IMAD R22, R22, R25, RZ ;  /* 0x0000001916167224 */ /* 0x010fc600078e02ff */
[----:B------:R-:W-:Y:S02]  /*07d0*/  FADD R5, R5, R20 ;  /* 0x0000001405057221 */ /* 0x000fe40000000000 */
[----:B------:R-:W-:Y:S01]  /*07e0*/  I2FP.F32.S32 R22, R22 ;  /* 0x0000001600167245 */ /* 0x000fe20000201400 */
[----:B-----5:R-:W-:-:S04]  /*07f0*/  IMAD R6, R6, R23, RZ ;  /* 0x0000001706067224 */ /* 0x020fc800078e02ff */
[----:B------:R-:W-:Y:S01]  /*0800*/  FADD R5, R5, R22 ;  /* 0x0000001605057221 */ /* 0x000fe20000000000 */
[----:B------:R-:W-:Y:S01]  /*0810*/  I2FP.F32.S32 R6, R6 ;  /* 0x0000000600067245 */ /* 0x000fe20000201400 */
[----:B------:R-:W-:-:S04]  /*0820*/  IMAD R8, R8, R21, RZ ;  /* 0x0000001508087224 */ /* 0x000fc800078e02ff */
[----:B------:R-:W-:Y:S01]  /*0830*/  FADD R5, R5, R6 ;  /* 0x0000000605057221 */ /* 0x000fe20000000000 */
[----:B------:R-:W-:Y:S01]  /*0840*/  I2FP.F32.S32 R8, R8 ;  /* 0x0000000800087245 */ /* 0x000fe20000201400 */
[----:B------:R-:W-:-:S04]  /*0850*/  IMAD R4, R4, R7, RZ ;  /* 0x0000000704047224 */ /* 0x000fc800078e02ff */
[----:B------:R-:W-:Y:S01]  /*0860*/  FADD R5, R5, R8 ;  /* 0x0000000805057221 */ /* 0x000fe20000000000 */
[----:B------:R-:W-:Y:S01]  /*0870*/  I2FP.F32.S32 R4, R4 ;  /* 0x0000000400047245 */ /* 0x000fe20000201400 */
[----:B------:R-:W-:-:S04]  /*0880*/  IMAD R9, R10, R9, RZ ;  /* 0x000000090a097224 */ /* 0x000fc800078e02ff */
[----:B------:R-:W-:Y:S01]  /*0890*/  FADD R4, R5, R4 ;  /* 0x0000000405047221 */ /* 0x000fe20000000000 */
[----:B------:R-:W-:-:S05]  /*08a0*/  I2FP.F32.S32 R9, R9 ;  /* 0x0000000900097245 */ /* 0x000fca0000201400 */
[----:B------:R-:W-:Y:S01]  /*08b0*/  FADD R20, R4, R9 ;  /* 0x0000000904147221 */ /* 0x000fe20000000000 */
[----:B------:R-:W-:Y:S06]  /*08c0*/  @P0 BRA `(.L_x_2) ;  /* 0xfffffff800280947 */ /* 0x000fec000383ffff */
.L_x_1:
[----:B------:R-:W-:Y:S05]  /*08d0*/  BRA.U !UP1, `(.L_x_0) ;  /* 0x0000000509e47547 */ /* 0x000fea000b800000 */
[----:B------:R-:W-:Y:S02]  /*08e0*/  UISETP.GE.U32.AND UP0, UPT, UR4, 0x8, UPT ;  /* 0x000000080400788c */ /* 0x000fe4000bf06070 */
[----:B------:R-:W-:-:S04]  /*08f0*/  ULOP3.LUT UR5, UR8, 0x7, URZ, 0xc0, !UPT ;  /* 0x0000000708057892 */ /* 0x000fc8000f8ec0ff */
[----:B------:R-:W-:-:S03]  /*0900*/  UISETP.NE.AND UP1, UPT, UR5, URZ, UPT ;  /* 0x000000ff0500728c */ /* 0x000fc6000bf25270 */
[----:B------:R-:W-:Y:S08]  /*0910*/  BRA.U !UP0, `(.L_x_3) ;  /* 0x0000000108f07547 */ /* 0x000ff0000b800000 */
[----:B------:R-:W0:Y:S01]  /*0920*/  LDC.64 R6, c[0x0][0x380] ;  /* 0x0000e000ff067b82 */ /* 0x000e220000000a00 */
[----:B------:R-:W-:-:S05]  /*0930*/  IMAD R11, R0, UR8, R3 ;  /* 0x00000008000b7c24 */ /* 0x000fca000f8e0203 */
[C---:B------:R-:W-:Y:S02]  /*0940*/  IADD3 R23, PT, PT, R11.reuse, 0x1, RZ ;  /* 0x000000010b177810 */ /* 0x040fe40007ffe0ff */
[----:B------:R-:W1:Y:S01]  /*0950*/  LDC.64 R4, c[0x0][0x388] ;  /* 0x0000e200ff047b82 */ /* 0x000e620000000a00 */
[C---:B------:R-:W-:Y:S02]  /*0960*/  IADD3 R27, PT, PT, R11.reuse, 0x2, RZ ;  /* 0x000000020b1b7810 */ /* 0x040fe40007ffe0ff */
[C---:B------:R-:W-:Y:S02]  /*0970*/  IADD3 R25, PT, PT, R11.reuse, 0x3, RZ ;  /* 0x000000030b197810 */ /* 0x040fe40007ffe0ff */
[C---:B------:R-:W-:Y:S01]  /*0980*/  IADD3 R13, PT, PT, R11.reuse, 0x4, RZ ;  /* 0x000000040b0d7810 */ /* 0x040fe20007ffe0ff */
[----:B0-----:R-:W-:-:S04]  /*0990*/  IMAD.WIDE.U32 R8, R11, 0x4, R6 ;  /* 0x000000040b087825 */ /* 0x001fc800078e0006 */
[----:B------:R-:W-:Y:S01]  /*09a0*/  IMAD.WIDE.U32 R22, R23, 0x4, R6 ;  /* 0x0000000417167825 */ /* 0x000fe200078e0006 */
[----:B------:R0:W2:Y:S03]  /*09b0*/  LDG.E R16, desc[UR6][R8.64] ;  /* 0x0000000608107981 */ /* 0x0000a6000c1e1900 */
[----:B-1----:R-:W-:Y:S01]  /*09c0*/  IMAD.WIDE.U32 R4, R3, 0x4, R4 ;  /* 0x0000000403047825 */ /* 0x002fe200078e0004 */
[----:B------:R-:W3:Y:S04]  /*09d0*/  LDG.E R19, desc[UR6][R22.64] ;  /* 0x0000000616137981 */ /* 0x000ee8000c1e1900 */
[----:B------:R-:W2:Y:S01]  /*09e0*/  LDG.E R15, desc[UR6][R4.64] ;  /* 0x00000006040f7981 */ /* 0x000ea2000c1e1900 */
[----:B------:R-:W-:-:S03]  /*09f0*/  IMAD.WIDE.U32 R26, R27, 0x4, R6 ;  /* 0x000000041b1a7825 */ /* 0x000fc600078e0006 */
[----:B------:R-:W3:Y:S01]  /*0a00*/  LDG.E R14, desc[UR6][R4.64+0x4] ;  /* 0x00000406040e7981 */ /* 0x000ee2000c1e1900 */
[--C-:B------:R-:W-:Y:S01]  /*0a10*/  IMAD.WIDE.U32 R24, R25, 0x4, R6.reuse ;  /* 0x0000000419187825 */ /* 0x100fe200078e0006 */
[----:B------:R-:W-:Y:S02]  /*0a20*/  IADD3 R29, PT, PT, R11, 0x5, RZ ;  /* 0x000000050b1d7810 */ /* 0x000fe40007ffe0ff */
[----:B------:R-:W4:Y:S01]  /*0a30*/  LDG.E R17, desc[UR6][R26.64] ;  /* 0x000000061a117981 */ /* 0x000f22000c1e1900 */
[----:B------:R-:W-:-:S03]  /*0a40*/  IMAD.WIDE.U32 R12, R13, 0x4, R6 ;  /* 0x000000040d0c7825 */ /* 0x000fc600078e0006 */
[----:B------:R-:W4:Y:S01]  /*0a50*/  LDG.E R2, desc[UR6][R4.64+0x8] ;  /* 0x0000080604027981 */ /* 0x000f22000c1e1900 */
[----:B------:R-:W-:Y:S01]  /*0a60*/  IADD3 R10, PT, PT, R11, 0x6, RZ ;  /* 0x000000060b0a7810 */ /* 0x000fe20007ffe0ff */
[--C-:B0-----:R-:W-:Y:S02]  /*0a70*/  IMAD.WIDE.U32 R8, R29, 0x4, R6.reuse ;  /* 0x000000041d087825 */ /* 0x101fe400078e0006 */
[----:B------:R-:W5:Y:S04]  /*0a80*/  LDG.E R21, desc[UR6][R24.64] ;  /* 0x0000000618157981 */ /* 0x000f68000c1e1900 */
[----:B------:R-:W5:Y:S01]  /*0a90*/  LDG.E R18, desc[UR6][R4.64+0xc] ;  /* 0x00000c0604127981 */ /* 0x000f62000c1e1900 */
[----:B------:R-:W-:Y:S01]  /*0aa0*/  IADD3 R29, PT, PT, R11, 0x7, RZ ;  /* 0x000000070b1d7810 */ /* 0x000fe20007ffe0ff */
[----:B------:R-:W-:-:S02]  /*0ab0*/  IMAD.WIDE.U32 R10, R10, 0x4, R6 ;  /* 0x000000040a0a7825 */ /* 0x000fc400078e0006 */
[----:B------:R-:W5:Y:S04]  /*0ac0*/  LDG.E R13, desc[UR6][R12.64] ;  /* 0x000000060c0d7981 */ /* 0x000f68000c1e1900 */
[----:B------:R-:W5:Y:S01]  /*0ad0*/  LDG.E R22, desc[UR6][R4.64+0x10] ;  /* 0x0000100604167981 */ /* 0x000f62000c1e1900 */
[----:B------:R-:W-:-:S03]  /*0ae0*/  IMAD.WIDE.U32 R6, R29, 0x4, R6 ;  /* 0x000000041d067825 */ /* 0x000fc600078e0006 */
[----:B------:R0:W5:Y:S04]  /*0af0*/  LDG.E R8, desc[UR6][R8.64] ;  /* 0x0000000608087981 */ /* 0x000168000c1e1900 */
[----:B------:R-:W5:Y:S04]  /*0b00*/  LDG.E R23, desc[UR6][R4.64+0x14] ;  /* 0x0000140604177981 */ /* 0x000f68000c1e1900 */
[----:B------:R-:W5:Y:S04]  /*0b10*/  LDG.E R11, desc[UR6][R10.64] ;  /* 0x000000060a0b7981 */ /* 0x000f68000c1e1900 */
[----:B------:R-:W5:Y:S04]  /*0b20*/  LDG.E R24, desc[UR6][R4.64+0x18] ;  /* 0x0000180604187981 */ /* 0x000f68000c1e1900 */
[----:B------:R-:W5:Y:S04]  /*0b30*/  LDG.E R6, desc[UR6][R6.64] ;  /* 0x0000000606067981 */ /* 0x000f68000c1e1900 */
[----:B------:R1:W5:Y:S01]  /*0b40*/  LDG.E R25, desc[UR6][R4.64+0x1c] ;  /* 0x00001c0604197981 */ /* 0x000362000c1e1900 */
[----:B------:R-:W-:Y:S01]  /*0b50*/  IADD3 R3, PT, PT, R3, 0x8, RZ ;  /* 0x0000000803037810 */ /* 0x000fe20007ffe0ff */
[----:B--2---:R-:W-:-:S02]  /*0b60*/  IMAD R15, R16, R15, RZ ;  /* 0x0000000f100f7224 */ /* 0x004fc400078e02ff */
[----:B---3--:R-:W-:-:S03]  /*0b70*/  IMAD R14, R19, R14, RZ ;  /* 0x0000000e130e7224 */ /* 0x008fc600078e02ff */
[----:B------:R-:W-:Y:S02]  /*0b80*/  I2FP.F32.S32 R15, R15 ;  /* 0x0000000f000f7245 */ /* 0x000fe40000201400 */
[----:B------:R-:W-:-:S03]  /*0b90*/  I2FP.F32.S32 R14, R14 ;  /* 0x0000000e000e7245 */ /* 0x000fc60000201400 */
[----:B------:R-:W-:Y:S01]  /*0ba0*/  FADD R15, R20, R15 ;  /* 0x0000000f140f7221 */ /* 0x000fe20000000000 */
[----:B----4-:R-:W-:-:S03]  /*0bb0*/  IMAD R2, R17, R2, RZ ;  /* 0x0000000211027224 */ /* 0x010fc600078e02ff */
[----:B------:R-:W-:Y:S02]  /*0bc0*/  FADD R14, R15, R14 ;  /* 0x0000000e0f0e7221 */ /* 0x000fe40000000000 */
[----:B0-----:R-:W-:Y:S01]  /*0bd0*/  I2FP.F32.S32 R9, R2 ;  /* 0x0000000200097245 */ /* 0x001fe20000201400 */
        /* <DEDUP_REMOVED lines=8> */
[----:B-1----:R-:W-:Y:S01]  /*0c60*/  I2FP.F32.S32 R5, R8 ;  /* 0x0000000800057245 */ /* 0x002fe20000201400 */
[----:B------:R-:W-:-:S04]  /*0c70*/  IMAD R11, R11, R24, RZ ;  /* 0x000000180b0b7224 */ /* 0x000fc800078e02ff */
[----:B------:R-:W-:Y:S01]  /*0c80*/  FADD R2, R2, R5 ;  /* 0x0000000502027221 */ /* 0x000fe20000000000 */
[----:B------:R-:W-:Y:S01]  /*0c90*/  I2FP.F32.S32 R11, R11 ;  /* 0x0000000b000b7245 */ /* 0x000fe20000201400 */
[----:B------:R-:W-:-:S04]  /*0ca0*/  IMAD R6, R6, R25, RZ ;  /* 0x0000001906067224 */ /* 0x000fc800078e02ff */
[----:B------:R-:W-:Y:S01]  /*0cb0*/  FADD R2, R2, R11 ;  /* 0x0000000b02027221 */ /* 0x000fe20000000000 */
[----:B------:R-:W-:-:S05]  /*0cc0*/  I2FP.F32.S32 R5, R6 ;  /* 0x0000000600057245 */ /* 0x000fca0000201400 */
[----:B------:R-:W-:-:S07]  /*0cd0*/  FADD R20, R2, R5 ;  /* 0x0000000502147221 */ /* 0x000fce0000000000 */
.L_x_3:
        /* <DEDUP_REMOVED lines=10> */
[C---:B------:R-:W-:Y:S01]  /*0d80*/  IADD3 R19, PT, PT, R13.reuse, 0x3, RZ ;  /* 0x000000030d137810 */ /* 0x040fe20007ffe0ff */
[----:B0-----:R-:W-:-:S04]  /*0d90*/  IMAD.WIDE.U32 R8, R13, 0x4, R6 ;  /* 0x000000040d087825 */ /* 0x001fc800078e0006 */
[----:B------:R-:W-:Y:S02]  /*0da0*/  IMAD.WIDE.U32 R10, R11, 0x4, R6 ;  /* 0x000000040b0a7825 */ /* 0x000fe400078e0006 */
[----:B------:R-:W2:Y:S02]  /*0db0*/  LDG.E R8, desc[UR6][R8.64] ;  /* 0x0000000608087981 */ /* 0x000ea4000c1e1900 */
[----:B-1----:R-:W-:Y:S02]  /*0dc0*/  IMAD.WIDE.U32 R4, R3, 0x4, R4 ;  /* 0x0000000403047825 */ /* 0x002fe400078e0004 */
[----:B------:R-:W3:Y:S02]  /*0dd0*/  LDG.E R10, desc[UR6][R10.64] ;  /* 0x000000060a0a7981 */ /* 0x000ee4000c1e1900 */
[--C-:B------:R-:W-:Y:S02]  /*0de0*/  IMAD.WIDE.U32 R12, R17, 0x4, R6.reuse ;  /* 0x00000004110c7825 */ /* 0x100fe400078e0006 */
[----:B------:R-:W2:Y:S02]  /*0df0*/  LDG.E R15, desc[UR6][R4.64] ;  /* 0x00000006040f7981 */ /* 0x000ea4000c1e1900 */
[----:B------:R-:W-:-:S02]  /*0e00*/  IMAD.WIDE.U32 R6, R19, 0x4, R6 ;  /* 0x0000000413067825 */ /* 0x000fc400078e0006 */
[----:B------:R-:W3:Y:S04]  /*0e10*/  LDG.E R17, desc[UR6][R4.64+0x4] ;  /* 0x0000040604117981 */ /* 0x000ee8000c1e1900 */
[----:B------:R-:W4:Y:S04]  /*0e20*/  LDG.E R12, desc[UR6][R12.64] ;  /* 0x000000060c0c7981 */ /* 0x000f28000c1e1900 */
[----:B------:R-:W4:Y:S04]  /*0e30*/  LDG.E R19, desc[UR6][R4.64+0x8] ;  /* 0x0000080604137981 */ /* 0x000f28000c1e1900 */
[----:B------:R-:W5:Y:S04]  /*0e40*/  LDG.E R6, desc[UR6][R6.64] ;  /* 0x0000000606067981 */ /* 0x000f68000c1e1900 */
[----:B------:R-:W5:Y:S01]  /*0e50*/  LDG.E R21, desc[UR6][R4.64+0xc] ;  /* 0x00000c0604157981 */ /* 0x000f62000c1e1900 */
        /* <DEDUP_REMOVED lines=8> */
[----:B------:R-:W-:Y:S01]  /*0ee0*/  I2FP.F32.S32 R19, R19 ;  /* 0x0000001300137245 */ /* 0x000fe20000201400 */
[----:B-----5:R-:W-:-:S04]  /*0ef0*/  IMAD R21, R6, R21, RZ ;  /* 0x0000001506157224 */ /* 0x020fc800078e02ff */
[----:B------:R-:W-:Y:S01]  /*0f00*/  FADD R2, R2, R19 ;  /* 0x0000001302027221 */ /* 0x000fe20000000000 */
[----:B------:R-:W-:-:S05]  /*0f10*/  I2FP.F32.S32 R21, R21 ;  /* 0x0000001500157245 */ /* 0x000fca0000201400 */
[----:B------:R-:W-:-:S07]  /*0f20*/  FADD R20, R2, R21 ;  /* 0x0000001502147221 */ /* 0x000fce0000000000 */
.L_x_4:
[----:B------:R-:W-:Y:S05]  /*0f30*/  BRA.U !UP1, `(.L_x_0) ;  /* 0x00000001094c7547 */ /* 0x000fea000b800000 */
[----:B------:R-:W0:Y:S01]  /*0f40*/  LDC.64 R6, c[0x0][0x388] ;  /* 0x0000e200ff067b82 */ /* 0x000e220000000a00 */
[----:B------:R-:W-:Y:S01]  /*0f50*/  IMAD R9, R0, UR8, R3 ;  /* 0x0000000800097c24 */ /* 0x000fe2000f8e0203 */
[----:B------:R-:W-:-:S06]  /*0f60*/  UIADD3 UR4, UPT, UPT, -UR4, URZ, URZ ;  /* 0x000000ff04047290 */ /* 0x000fcc000fffe1ff */
[----:B------:R-:W1:Y:S01]  /*0f70*/  LDC.64 R4, c[0x0][0x380] ;  /* 0x0000e000ff047b82 */ /* 0x000e620000000a00 */
[----:B0-----:R-:W-:-:S05]  /*0f80*/  IMAD.WIDE.U32 R6, R3, 0x4, R6 ;  /* 0x0000000403067825 */ /* 0x001fca00078e0006 */
[----:B------:R-:W-:-:S07]  /*0f90*/  MOV R13, R7 ;  /* 0x00000007000d7202 */ /* 0x000fce0000000f00 */
.L_x_5:
[----:B-1----:R-:W-:Y:S01]  /*0fa0*/  IMAD.WIDE.U32 R2, R9, 0x4, R4 ;  /* 0x0000000409027825 */ /* 0x002fe200078e0004 */
[----:B------:R-:W-:-:S05]  /*0fb0*/  MOV R7, R13 ;  /* 0x0000000d00077202 */ /* 0x000fca0000000f00 */
[----:B------:R-:W2:Y:S04]  /*0fc0*/  LDG.E R2, desc[UR6][R2.64] ;  /* 0x0000000602027981 */ /* 0x000ea8000c1e1900 */
[----:B------:R0:W2:Y:S01]  /*0fd0*/  LDG.E R7, desc[UR6][R6.64] ;  /* 0x0000000606077981 */ /* 0x0000a2000c1e1900 */
[----:B------:R-:W-:Y:S01]  /*0fe0*/  UIADD3 UR4, UPT, UPT, UR4, 0x1, URZ ;  /* 0x0000000104047890 */ /* 0x000fe2000fffe0ff */
[----:B------:R-:W-:-:S03]  /*0ff0*/  IADD3 R9, PT, PT, R9, 0x1, RZ ;  /* 0x0000000109097810 */ /* 0x000fc60007ffe0ff */
[----:B------:R-:W-:Y:S01]  /*1000*/  UISETP.NE.AND UP0, UPT, UR4, URZ, UPT ;  /* 0x000000ff0400728c */ /* 0x000fe2000bf05270 */
[----:B0-----:R-:W-:-:S04]  /*1010*/  IADD3 R6, P0, PT, R6, 0x4, RZ ;  /* 0x0000000406067810 */ /* 0x001fc80007f1e0ff */
[----:B------:R-:W-:Y:S01]  /*1020*/  IADD3.X R13, PT, PT, RZ, R13, RZ, P0, !PT ;  /* 0x0000000dff0d7210 */ /* 0x000fe200007fe4ff */
[----:B--2---:R-:W-:-:S05]  /*1030*/  IMAD R8, R2, R7, RZ ;  /* 0x0000000702087224 */ /* 0x004fca00078e02ff */
[----:B------:R-:W-:-:S05]  /*1040*/  I2FP.F32.S32 R11, R8 ;  /* 0x00000008000b7245 */ /* 0x000fca0000201400 */
[----:B------:R-:W-:Y:S01]  /*1050*/  FADD R20, R11, R20 ;  /* 0x000000140b147221 */ /* 0x000fe20000000000 */
[----:B------:R-:W-:Y:S06]  /*1060*/  BRA.U UP0, `(.L_x_5) ;  /* 0xfffffffd00cc7547 */ /* 0x000fec000b83ffff */
.L_x_0:
[----:B------:R-:W0:Y:S01]  /*1070*/  LDC.64 R2, c[0x0][0x390] ;  /* 0x0000e400ff027b82 */ /* 0x000e220000000a00 */
[----:B------:R-:W1:Y:S01]  /*1080*/  F2I.TRUNC.NTZ R5, R20 ;  /* 0x0000001400057305 */ /* 0x000e62000020f100 */
[----:B0-----:R-:W-:-:S05]  /*1090*/  IMAD.WIDE.U32 R2, R0, 0x4, R2 ;  /* 0x0000000400027825 */ /* 0x001fca00078e0002 */
[----:B-1----:R-:W-:Y:S01]  /*10a0*/  STG.E desc[UR6][R2.64], R5 ;  /* 0x0000000502007986 */ /* 0x002fe2000c101906 */
[----:B------:R-:W-:Y:S05]  /*10b0*/  EXIT ;  /* 0x000000000000794d */ /* 0x000fea0003800000 */
.L_x_6:
[----:B------:R-:W-:-:S00]  /*10c0*/  BRA `(.L_x_6) ;  /* 0xfffffffc00fc7947 */ /* 0x000fc0000383ffff */
[----:B------:R-:W-:-:S00]  /*10d0*/  NOP ;  /* 0x0000000000007918 */ /* 0x000fc00000000000 */
        /* <DEDUP_REMOVED lines=10> */
.L_x_7:


//--------------------- .nv.shared.reserved.0     --------------------------
	.section	.nv.shared.reserved.0,"aw",@nobits
	.weak		__nv_reservedSMEM_offset_0_alias
	.size		__nv_reservedSMEM_offset_0_alias, 0, 64
	.other		__nv_reservedSMEM_offset_0_alias,@"STO_CUDA_RESERVED_SHARED STV_DEFAULT"
__nv_reservedSMEM_offset_0_alias:
	.zero		0
	.zero		64


//--------------------- .nv.constant0._Z8sgemv_v1PiS_S_ii --------------------------
	.section	.nv.constant0._Z8sgemv_v1PiS_S_ii,"a",@progbits
	.sectionflags	@""
	.align	4
.nv.constant0._Z8sgemv_v1PiS_S_ii:
	.zero		928


//--------------------- SYMBOLS --------------------------

	.type		.nv.reservedSmem.offset0,@object
	.size		.nv.reservedSmem.offset0,0x4
